//
// Generated by NVIDIA NVVM Compiler
//
// Compiler Build ID: CL-36424714
// Cuda compilation tools, release 13.0, V13.0.88
// Based on NVVM 20.0.0
//

.version 9.0
.target sm_100
.address_size 64

	// .globl	_Z16histogram_kernelPKcjiiPj
.extern .shared .align 16 .b8 s_hist[];

.visible .entry _Z16histogram_kernelPKcjiiPj(
	.param .u64 .ptr .align 1 _Z16histogram_kernelPKcjiiPj_param_0,
	.param .u32 _Z16histogram_kernelPKcjiiPj_param_1,
	.param .u32 _Z16histogram_kernelPKcjiiPj_param_2,
	.param .u32 _Z16histogram_kernelPKcjiiPj_param_3,
	.param .u64 .ptr .align 1 _Z16histogram_kernelPKcjiiPj_param_4
)
{
	.reg .pred 	%p<10>;
	.reg .b32 	%r<35>;
	.reg .b64 	%rd<9>;

	ld.param.u64 	%rd3, [_Z16histogram_kernelPKcjiiPj_param_0];
	ld.param.u32 	%r13, [_Z16histogram_kernelPKcjiiPj_param_1];
	ld.param.u32 	%r14, [_Z16histogram_kernelPKcjiiPj_param_2];
	ld.param.u32 	%r15, [_Z16histogram_kernelPKcjiiPj_param_3];
	ld.param.u64 	%rd4, [_Z16histogram_kernelPKcjiiPj_param_4];
	mov.u32 	%r34, %tid.x;
	setp.ge.s32 	%p1, %r34, %r15;
	@%p1 bra 	$L__BB0_3;
	mov.u32 	%r2, %ntid.x;
	mov.u32 	%r17, s_hist;
	mov.u32 	%r32, %r34;
$L__BB0_2:
	shl.b32 	%r16, %r32, 2;
	add.s32 	%r18, %r17, %r16;
	mov.b32 	%r19, 0;
	st.shared.u32 	[%r18], %r19;
	add.s32 	%r32, %r32, %r2;
	setp.lt.s32 	%p2, %r32, %r15;
	@%p2 bra 	$L__BB0_2;
$L__BB0_3:
	bar.sync 	0;
	mov.u32 	%r20, %ctaid.x;
	mov.u32 	%r5, %ntid.x;
	mad.lo.s32 	%r33, %r20, %r5, %r34;
	setp.ge.u32 	%p3, %r33, %r13;
	@%p3 bra 	$L__BB0_8;
	cvta.to.global.u64 	%rd1, %rd3;
	mov.u32 	%r21, %nctaid.x;
	mul.lo.s32 	%r7, %r5, %r21;
$L__BB0_5:
	cvt.s64.s32 	%rd5, %r33;
	add.s64 	%rd6, %rd1, %rd5;
	ld.global.u8 	%r22, [%rd6];
	sub.s32 	%r9, %r22, %r14;
	setp.lt.s32 	%p4, %r9, 0;
	setp.ge.s32 	%p5, %r9, %r15;
	or.pred  	%p6, %p4, %p5;
	@%p6 bra 	$L__BB0_7;
	shl.b32 	%r23, %r9, 2;
	mov.u32 	%r24, s_hist;
	add.s32 	%r25, %r24, %r23;
	atom.shared.add.u32 	%r26, [%r25], 1;
$L__BB0_7:
	add.s32 	%r33, %r33, %r7;
	setp.lt.u32 	%p7, %r33, %r13;
	@%p7 bra 	$L__BB0_5;
$L__BB0_8:
	setp.ge.s32 	%p8, %r34, %r15;
	bar.sync 	0;
	@%p8 bra 	$L__BB0_11;
	cvta.to.global.u64 	%rd2, %rd4;
	mov.u32 	%r28, s_hist;
$L__BB0_10:
	mul.wide.s32 	%rd7, %r34, 4;
	add.s64 	%rd8, %rd2, %rd7;
	shl.b32 	%r27, %r34, 2;
	add.s32 	%r29, %r28, %r27;
	ld.shared.u32 	%r30, [%r29];
	atom.global.add.u32 	%r31, [%rd8], %r30;
	add.s32 	%r34, %r34, %r5;
	setp.lt.s32 	%p9, %r34, %r15;
	@%p9 bra 	$L__BB0_10;
$L__BB0_11:
	ret;

}


// ===== COMPILED SASS (sm_100) =====

	.target	sm_100

	.elftype	@"ET_EXEC"


//--------------------- .note.nv.tkinfo           --------------------------
	.section	.note.nv.tkinfo,"",@"SHT_NOTE"
	.sectionflags	@"SHF_NOTE_NV_TKINFO"
	.tkinfo
        /*0018*/ 	.word	0x00000002
        /*0030*/ 	.string	""
        /*0030*/ 	.string	"ptxas"
        /*0030*/ 	.string	"Cuda compilation tools, release 13.0, V13.0.88"
        /*0030*/ 	.string	"Build cuda_13.0.r13.0/compiler.36424714_0"
        /*0030*/ 	.string	"-arch sm_100 -m 64 "



//--------------------- .note.nv.cuinfo           --------------------------
	.section	.note.nv.cuinfo,"",@"SHT_NOTE"
	.sectionflags	@"SHF_NOTE_NV_CUINFO"
        /*0018*/ 	.short	0x0002
        /*001a*/ 	.short	0x0064
        /*001c*/ 	.short	0x0082
	.zero		2


//--------------------- .nv.info                  --------------------------
	.section	.nv.info,"",@"SHT_CUDA_INFO"
	.align	4


	//----- nvinfo : EIATTR_REGCOUNT
	.align		4
        /*0000*/ 	.byte	0x04, 0x2f
        /*0002*/ 	.short	(.L_1 - .L_0)
	.align		4
.L_0:
        /*0004*/ 	.word	index@(_Z16histogram_kernelPKcjiiPj)
        /*0008*/ 	.word	0x0000000c


	//----- nvinfo : EIATTR_FRAME_SIZE
	.align		4
.L_1:
        /*000c*/ 	.byte	0x04, 0x11
        /*000e*/ 	.short	(.L_3 - .L_2)
	.align		4
.L_2:
        /*0010*/ 	.word	index@(_Z16histogram_kernelPKcjiiPj)
        /*0014*/ 	.word	0x00000000


	//----- nvinfo : EIATTR_MIN_STACK_SIZE
	.align		4
.L_3:
        /*0018*/ 	.byte	0x04, 0x12
        /*001a*/ 	.short	(.L_5 - .L_4)
	.align		4
.L_4:
        /*001c*/ 	.word	index@(_Z16histogram_kernelPKcjiiPj)
        /*0020*/ 	.word	0x00000000
.L_5:


//--------------------- .nv.compat                --------------------------
	.section	.nv.compat,"",@"SHT_CUDA_COMPAT_INFO"
	.align	4
        /*0000*/ 	.byte	0x02, 0x09, 0x00, 0x00, 0x02, 0x02, 0x01, 0x00, 0x02, 0x05, 0x05, 0x00, 0x03, 0x07, 0x01, 0x01
        /*0010*/ 	.byte	0x02, 0x03, 0x00, 0x00, 0x02, 0x06, 0x01, 0x00, 0x04, 0x0b, 0x08, 0x00, 0x09, 0x00, 0x00, 0x00
        /*0020*/ 	.byte	0x00, 0x00, 0x00, 0x00


//--------------------- .nv.info._Z16histogram_kernelPKcjiiPj --------------------------
	.section	.nv.info._Z16histogram_kernelPKcjiiPj,"",@"SHT_CUDA_INFO"
	.sectionflags	@""
	.align	4


	//----- nvinfo : EIATTR_CUDA_API_VERSION
	.align		4
        /*0000*/ 	.byte	0x04, 0x37
        /*0002*/ 	.short	(.L_7 - .L_6)
.L_6:
        /*0004*/ 	.word	0x00000082


	//----- nvinfo : EIATTR_KPARAM_INFO
	.align		4
.L_7:
        /*0008*/ 	.byte	0x04, 0x17
        /*000a*/ 	.short	(.L_9 - .L_8)
.L_8:
        /*000c*/ 	.word	0x00000000
        /*0010*/ 	.short	0x0004
        /*0012*/ 	.short	0x0018
        /*0014*/ 	.byte	0x00, 0xf5, 0x21, 0x00


	//----- nvinfo : EIATTR_KPARAM_INFO
	.align		4
.L_9:
        /*0018*/ 	.byte	0x04, 0x17
        /*001a*/ 	.short	(.L_11 - .L_10)
.L_10:
        /*001c*/ 	.word	0x00000000
        /*0020*/ 	.short	0x0003
        /*0022*/ 	.short	0x0010
        /*0024*/ 	.byte	0x00, 0xf0, 0x11, 0x00


	//----- nvinfo : EIATTR_KPARAM_INFO
	.align		4
.L_11:
        /*0028*/ 	.byte	0x04, 0x17
        /*002a*/ 	.short	(.L_13 - .L_12)
.L_12:
        /*002c*/ 	.word	0x00000000
        /*0030*/ 	.short	0x0002
        /*0032*/ 	.short	0x000c
        /*0034*/ 	.byte	0x00, 0xf0, 0x11, 0x00


	//----- nvinfo : EIATTR_KPARAM_INFO
	.align		4
.L_13:
        /*0038*/ 	.byte	0x04, 0x17
        /*003a*/ 	.short	(.L_15 - .L_14)
.L_14:
        /*003c*/ 	.word	0x00000000
        /*0040*/ 	.short	0x0001
        /*0042*/ 	.short	0x0008
        /*0044*/ 	.byte	0x00, 0xf0, 0x11, 0x00


	//----- nvinfo : EIATTR_KPARAM_INFO
	.align		4
.L_15:
        /*0048*/ 	.byte	0x04, 0x17
        /*004a*/ 	.short	(.L_17 - .L_16)
.L_16:
        /*004c*/ 	.word	0x00000000
        /*0050*/ 	.short	0x0000
        /*0052*/ 	.short	0x0000
        /*0054*/ 	.byte	0x00, 0xf5, 0x21, 0x00


	//----- nvinfo : EIATTR_SPARSE_MMA_MASK
	.align		4
.L_17:
        /*0058*/ 	.byte	0x03, 0x50
        /*005a*/ 	.short	0x0000


	//----- nvinfo : EIATTR_MAXREG_COUNT
	.align		4
        /*005c*/ 	.byte	0x03, 0x1b
        /*005e*/ 	.short	0x00ff


	//----- nvinfo : EIATTR_NUM_BARRIERS
	.align		4
        /*0060*/ 	.byte	0x02, 0x4c
        /*0062*/ 	.byte	0x01
	.zero		1


	//----- nvinfo : EIATTR_MERCURY_ISA_VERSION
	.align		4
        /*0064*/ 	.byte	0x03, 0x5f
        /*0066*/ 	.short	0x0101


	//----- nvinfo : EIATTR_VRC_CTA_INIT_COUNT
	.align		4
        /*0068*/ 	.byte	0x02, 0x4a
	.zero		1
	.zero		1


	//----- nvinfo : EIATTR_EXIT_INSTR_OFFSETS
	.align		4
        /*006c*/ 	.byte	0x04, 0x1c
        /*006e*/ 	.short	(.L_19 - .L_18)


	//   ....[0]....
.L_18:
        /*0070*/ 	.word	0x00000340


	//   ....[1]....
        /*0074*/ 	.word	0x00000400


	//----- nvinfo : EIATTR_CRS_STACK_SIZE
	.align		4
.L_19:
        /*0078*/ 	.byte	0x04, 0x1e
        /*007a*/ 	.short	(.L_21 - .L_20)
.L_20:
        /*007c*/ 	.word	0x00000000


	//----- nvinfo : EIATTR_CBANK_PARAM_SIZE
	.align		4
.L_21:
        /*0080*/ 	.byte	0x03, 0x19
        /*0082*/ 	.short	0x0020


	//----- nvinfo : EIATTR_PARAM_CBANK
	.align		4
        /*0084*/ 	.byte	0x04, 0x0a
        /*0086*/ 	.short	(.L_23 - .L_22)
	.align		4
.L_22:
        /*0088*/ 	.word	index@(.nv.constant0._Z16histogram_kernelPKcjiiPj)
        /*008c*/ 	.short	0x0380
        /*008e*/ 	.short	0x0020


	//----- nvinfo : EIATTR_SW_WAR
	.align		4
.L_23:
        /*0090*/ 	.byte	0x04, 0x36
        /*0092*/ 	.short	(.L_25 - .L_24)
.L_24:
        /*0094*/ 	.word	0x00000008
.L_25:


//--------------------- .nv.callgraph             --------------------------
	.section	.nv.callgraph,"",@"SHT_CUDA_CALLGRAPH"
	.align	4
	.sectionentsize	8
	.align		4
        /*0000*/ 	.word	0x00000000
	.align		4
        /*0004*/ 	.word	0xffffffff
	.align		4
        /*0008*/ 	.word	0x00000000
	.align		4
        /*000c*/ 	.word	0xfffffffe
	.align		4
        /*0010*/ 	.word	0x00000000
	.align		4
        /*0014*/ 	.word	0xfffffffd
	.align		4
        /*0018*/ 	.word	0x00000000
	.align		4
        /*001c*/ 	.word	0xfffffffc


//--------------------- .text._Z16histogram_kernelPKcjiiPj --------------------------
	.section	.text._Z16histogram_kernelPKcjiiPj,"ax",@progbits
	.align	128
        .global         _Z16histogram_kernelPKcjiiPj
        .type           _Z16histogram_kernelPKcjiiPj,@function
        .size           _Z16histogram_kernelPKcjiiPj,(.L_x_10 - _Z16histogram_kernelPKcjiiPj)
        .other          _Z16histogram_kernelPKcjiiPj,@"STO_CUDA_ENTRY STV_DEFAULT"
_Z16histogram_kernelPKcjiiPj:
.text._Z16histogram_kernelPKcjiiPj:
[----:B------:R-:W-:Y:S01]  /*0000*/  LDC R1, c[0x0][0x37c] ;  /* 0x0000df00ff017b82 */ /* 0x000fe20000000800 */
[----:B------:R-:W0:Y:S01]  /*0010*/  S2R R7, SR_TID.X ;  /* 0x0000000000077919 */ /* 0x000e220000002100 */
[----:B------:R-:W1:Y:S01]  /*0020*/  LDCU UR4, c[0x0][0x390] ;  /* 0x00007200ff0477ac */ /* 0x000e620008000800 */
[----:B------:R-:W-:Y:S01]  /*0030*/  BSSY.RECONVERGENT B0, `(.L_x_0) ;  /* 0x000000e000007945 */ /* 0x000fe20003800200 */
[----:B-1----:R-:W-:-:S05]  /*0040*/  IMAD.U32 R8, RZ, RZ, UR4 ;  /* 0x00000004ff087e24 */ /* 0x002fca000f8e00ff */
[----:B0-----:R-:W-:-:S13]  /*0050*/  ISETP.GE.AND P0, PT, R7, R8, PT ;  /* 0x000000080700720c */ /* 0x001fda0003f06270 */
[----:B------:R-:W-:Y:S05]  /*0060*/  @P0 BRA `(.L_x_1) ;  /* 0x0000000000280947 */ /* 0x000fea0003800000 */
[----:B------:R-:W0:Y:S01]  /*0070*/  S2R R5, SR_CgaCtaId ;  /* 0x0000000000057919 */ /* 0x000e220000008800 */
[----:B------:R-:W1:Y:S01]  /*0080*/  LDC R4, c[0x0][0x360] ;  /* 0x0000d800ff047b82 */ /* 0x000e620000000800 */
[----:B------:R-:W-:Y:S01]  /*0090*/  MOV R0, 0x400 ;  /* 0x0000040000007802 */ /* 0x000fe20000000f00 */
[----:B------:R-:W-:-:S03]  /*00a0*/  IMAD.MOV.U32 R3, RZ, RZ, R7 ;  /* 0x000000ffff037224 */ /* 0x000fc600078e0007 */
[----:B0-----:R-:W-:-:S07]  /*00b0*/  LEA R0, R5, R0, 0x18 ;  /* 0x0000000005007211 */ /* 0x001fce00078ec0ff */
.L_x_2:
[----:B------:R-:W-:Y:S02]  /*00c0*/  IMAD R2, R3, 0x4, R0 ;  /* 0x0000000403027824 */ /* 0x000fe400078e0200 */
[----:B-1----:R-:W-:-:S03]  /*00d0*/  IMAD.IADD R3, R4, 0x1, R3 ;  /* 0x0000000104037824 */ /* 0x002fc600078e0203 */
[----:B------:R0:W-:Y:S02]  /*00e0*/  STS [R2], RZ ;  /* 0x000000ff02007388 */ /* 0x0001e40000000800 */
[----:B------:R-:W-:-:S13]  /*00f0*/  ISETP.GE.AND P0, PT, R3, R8, PT ;  /* 0x000000080300720c */ /* 0x000fda0003f06270 */
[----:B0-----:R-:W-:Y:S05]  /*0100*/  @!P0 BRA `(.L_x_2) ;  /* 0xfffffffc00ec8947 */ /* 0x001fea000383ffff */
.L_x_1:
[----:B------:R-:W-:Y:S05]  /*0110*/  BSYNC.RECONVERGENT B0 ;  /* 0x0000000000007941 */ /* 0x000fea0003800200 */
.L_x_0:
[----:B------:R-:W0:Y:S01]  /*0120*/  S2UR UR4, SR_CTAID.X ;  /* 0x00000000000479c3 */ /* 0x000e220000002500 */
[----:B------:R-:W1:Y:S01]  /*0130*/  LDCU UR5, c[0x0][0x388] ;  /* 0x00007100ff0577ac */ /* 0x000e620008000800 */
[----:B------:R-:W-:Y:S01]  /*0140*/  BSSY.RECONVERGENT B0, `(.L_x_3) ;  /* 0x000001d000007945 */ /* 0x000fe20003800200 */
[----:B------:R-:W2:Y:S05]  /*0150*/  LDCU.64 UR6, c[0x0][0x358] ;  /* 0x00006b00ff0677ac */ /* 0x000eaa0008000a00 */
[----:B------:R-:W0:Y:S01]  /*0160*/  LDC R6, c[0x0][0x360] ;  /* 0x0000d800ff067b82 */ /* 0x000e220000000800 */
[----:B------:R-:W3:Y:S01]  /*0170*/  LDCU UR12, c[0x0][0x390] ;  /* 0x00007200ff0c77ac */ /* 0x000ee20008000800 */
[----:B------:R-:W4:Y:S01]  /*0180*/  LDCU.128 UR8, c[0x0][0x380] ;  /* 0x00007000ff0877ac */ /* 0x000f220008000c00 */
[----:B0-----:R-:W-:-:S05]  /*0190*/  IMAD R0, R6, UR4, R7 ;  /* 0x0000000406007c24 */ /* 0x001fca000f8e0207 */
[----:B------:R-:W-:Y:S01]  /*01a0*/  BAR.SYNC.DEFER_BLOCKING 0x0 ;  /* 0x0000000000007b1d */ /* 0x000fe20000010000 */
[----:B-1----:R-:W-:-:S13]  /*01b0*/  ISETP.GE.U32.AND P0, PT, R0, UR5, PT ;  /* 0x0000000500007c0c */ /* 0x002fda000bf06070 */
[----:B--234-:R-:W-:Y:S05]  /*01c0*/  @P0 BRA `(.L_x_4) ;  /* 0x0000000000500947 */ /* 0x01cfea0003800000 */
[----:B------:R-:W0:Y:S02]  /*01d0*/  LDCU UR4, c[0x0][0x370] ;  /* 0x00006e00ff0477ac */ /* 0x000e240008000800 */
[----:B0-----:R-:W-:-:S07]  /*01e0*/  IMAD R5, R6, UR4, RZ ;  /* 0x0000000406057c24 */ /* 0x001fce000f8e02ff */
.L_x_7:
[----:B0-----:R-:W-:-:S04]  /*01f0*/  IADD3 R2, P0, PT, R0, UR8, RZ ;  /* 0x0000000800027c10 */ /* 0x001fc8000ff1e0ff */
[----:B------:R-:W-:-:S05]  /*0200*/  LEA.HI.X.SX32 R3, R0, UR9, 0x1, P0 ;  /* 0x0000000900037c11 */ /* 0x000fca00080f0eff */
[----:B------:R-:W2:Y:S01]  /*0210*/  LDG.E.U8 R2, desc[UR6][R2.64] ;  /* 0x0000000602027981 */ /* 0x000ea2000c1e1100 */
[----:B------:R-:W-:Y:S01]  /*0220*/  IMAD.U32 R8, RZ, RZ, UR12 ;  /* 0x0000000cff087e24 */ /* 0x000fe2000f8e00ff */
[----:B------:R-:W-:Y:S01]  /*0230*/  BSSY.RECONVERGENT B1, `(.L_x_5) ;  /* 0x000000c000017945 */ /* 0x000fe20003800200 */
[----:B------:R-:W-:-:S05]  /*0240*/  IMAD.IADD R0, R5, 0x1, R0 ;  /* 0x0000000105007824 */ /* 0x000fca00078e0200 */
[----:B------:R-:W-:Y:S01]  /*0250*/  ISETP.GE.U32.AND P1, PT, R0, UR10, PT ;  /* 0x0000000a00007c0c */ /* 0x000fe2000bf26070 */
[----:B--2---:R-:W-:-:S05]  /*0260*/  VIADD R9, R2, -UR11 ;  /* 0x8000000b02097c36 */ /* 0x004fca0008000000 */
[----:B------:R-:W-:-:S04]  /*0270*/  ISETP.GE.AND P0, PT, R9, R8, PT ;  /* 0x000000080900720c */ /* 0x000fc80003f06270 */
[----:B------:R-:W-:-:S13]  /*0280*/  ISETP.LT.OR P0, PT, R9, RZ, P0 ;  /* 0x000000ff0900720c */ /* 0x000fda0000701670 */
[----:B------:R-:W-:Y:S05]  /*0290*/  @P0 BRA `(.L_x_6) ;  /* 0x0000000000140947 */ /* 0x000fea0003800000 */
[----:B------:R-:W0:Y:S01]  /*02a0*/  S2UR UR5, SR_CgaCtaId ;  /* 0x00000000000579c3 */ /* 0x000e220000008800 */
[----:B------:R-:W-:Y:S02]  /*02b0*/  UMOV UR4, 0x400 ;  /* 0x0000040000047882 */ /* 0x000fe40000000000 */
[----:B0-----:R-:W-:-:S06]  /*02c0*/  ULEA UR4, UR5, UR4, 0x18 ;  /* 0x0000000405047291 */ /* 0x001fcc000f8ec0ff */
[----:B------:R-:W-:-:S05]  /*02d0*/  LEA R2, R9, UR4, 0x2 ;  /* 0x0000000409027c11 */ /* 0x000fca000f8e10ff */
[----:B------:R0:W-:Y:S02]  /*02e0*/  ATOMS.POPC.INC.32 RZ, [R2+URZ] ;  /* 0x0000000002ff7f8c */ /* 0x0001e4000d8000ff */
.L_x_6:
[----:B------:R-:W-:Y:S05]  /*02f0*/  BSYNC.RECONVERGENT B1 ;  /* 0x0000000000017941 */ /* 0x000fea0003800200 */
.L_x_5:
[----:B------:R-:W-:Y:S05]  /*0300*/  @!P1 BRA `(.L_x_7) ;  /* 0xfffffffc00b89947 */ /* 0x000fea000383ffff */
.L_x_4:
[----:B------:R-:W-:Y:S05]  /*0310*/  BSYNC.RECONVERGENT B0 ;  /* 0x0000000000007941 */ /* 0x000fea0003800200 */
.L_x_3:
[----:B------:R-:W-:Y:S01]  /*0320*/  BAR.SYNC.DEFER_BLOCKING 0x0 ;  /* 0x0000000000007b1d */ /* 0x000fe20000010000 */
[----:B------:R-:W-:-:S13]  /*0330*/  ISETP.GE.AND P0, PT, R7, R8, PT ;  /* 0x000000080700720c */ /* 0x000fda0003f06270 */
[----:B------:R-:W-:Y:S05]  /*0340*/  @P0 EXIT ;  /* 0x000000000000094d */ /* 0x000fea0003800000 */
[----:B------:R-:W1:Y:S01]  /*0350*/  S2UR UR5, SR_CgaCtaId ;  /* 0x00000000000579c3 */ /* 0x000e620000008800 */
[----:B------:R-:W-:-:S07]  /*0360*/  UMOV UR4, 0x400 ;  /* 0x0000040000047882 */ /* 0x000fce0000000000 */
[----:B------:R-:W2:Y:S01]  /*0370*/  LDC.64 R4, c[0x0][0x398] ;  /* 0x0000e600ff047b82 */ /* 0x000ea20000000a00 */
[----:B-1----:R-:W-:-:S12]  /*0380*/  ULEA UR4, UR5, UR4, 0x18 ;  /* 0x0000000405047291 */ /* 0x002fd8000f8ec0ff */
.L_x_8:
[C---:B------:R-:W-:Y:S01]  /*0390*/  LEA R0, R7.reuse, UR4, 0x2 ;  /* 0x0000000407007c11 */ /* 0x040fe2000f8e10ff */
[----:B012---:R-:W-:-:S04]  /*03a0*/  IMAD.WIDE R2, R7, 0x4, R4 ;  /* 0x0000000407027825 */ /* 0x007fc800078e0204 */
[----:B------:R-:W0:Y:S01]  /*03b0*/  LDS R9, [R0] ;  /* 0x0000000000097984 */ /* 0x000e220000000800 */
[----:B------:R-:W-:-:S05]  /*03c0*/  IMAD.IADD R7, R6, 0x1, R7 ;  /* 0x0000000106077824 */ /* 0x000fca00078e0207 */
[----:B------:R-:W-:Y:S01]  /*03d0*/  ISETP.GE.AND P0, PT, R7, R8, PT ;  /* 0x000000080700720c */ /* 0x000fe20003f06270 */
[----:B0-----:R1:W-:-:S12]  /*03e0*/  REDG.E.ADD.STRONG.GPU desc[UR6][R2.64], R9 ;  /* 0x000000090200798e */ /* 0x0013d8000c12e106 */
[----:B------:R-:W-:Y:S05]  /*03f0*/  @!P0 BRA `(.L_x_8) ;  /* 0xfffffffc00e48947 */ /* 0x000fea000383ffff */
[----:B------:R-:W-:Y:S05]  /*0400*/  EXIT ;  /* 0x000000000000794d */ /* 0x000fea0003800000 */
.L_x_9:
[----:B------:R-:W-:-:S00]  /*0410*/  BRA `(.L_x_9) ;  /* 0xfffffffc00fc7947 */ /* 0x000fc0000383ffff */
[----:B------:R-:W-:-:S00]  /*0420*/  NOP ;  /* 0x0000000000007918 */ /* 0x000fc00000000000 */
        /* <DEDUP_REMOVED lines=13> */
.L_x_10:


//--------------------- .nv.shared._Z16histogram_kernelPKcjiiPj --------------------------
	.section	.nv.shared._Z16histogram_kernelPKcjiiPj,"aw",@nobits
	.sectionflags	@""
	.align	16
	.zero		1024


//--------------------- .nv.shared.reserved.0     --------------------------
	.section	.nv.shared.reserved.0,"aw",@nobits
	.weak		__nv_reservedSMEM_offset_0_alias
	.size		__nv_reservedSMEM_offset_0_alias, 0, 64
	.other		__nv_reservedSMEM_offset_0_alias,@"STO_CUDA_RESERVED_SHARED STV_DEFAULT"
__nv_reservedSMEM_offset_0_alias:
	.zero		0
	.zero		64


//--------------------- .nv.constant0._Z16histogram_kernelPKcjiiPj --------------------------
	.section	.nv.constant0._Z16histogram_kernelPKcjiiPj,"a",@progbits
	.sectionflags	@""
	.align	4
.nv.constant0._Z16histogram_kernelPKcjiiPj:
	.zero		928


//--------------------- SYMBOLS --------------------------

	.type		.nv.reservedSmem.offset0,@object
	.size		.nv.reservedSmem.offset0,0x4
	.type		.nv.reservedSmem.cap,@object
	.size		.nv.reservedSmem.cap,0x4
